//
// Generated by NVIDIA NVVM Compiler
//
// Compiler Build ID: CL-36424714
// Cuda compilation tools, release 13.0, V13.0.88
// Based on NVVM 20.0.0
//

.version 9.0
.target sm_100
.address_size 64

	// .globl	_Z11writeKernelPi

.visible .entry _Z11writeKernelPi(
	.param .u64 .ptr .align 1 _Z11writeKernelPi_param_0
)
{
	.reg .b32 	%r<2>;
	.reg .b64 	%rd<3>;

	ld.param.u64 	%rd1, [_Z11writeKernelPi_param_0];
	cvta.to.global.u64 	%rd2, %rd1;
	mov.b32 	%r1, 1337;
	st.global.u32 	[%rd2], %r1;
	ret;

}


// ===== COMPILED SASS (sm_100) =====

	.target	sm_100

	.elftype	@"ET_EXEC"


//--------------------- .note.nv.tkinfo           --------------------------
	.section	.note.nv.tkinfo,"",@"SHT_NOTE"
	.sectionflags	@"SHF_NOTE_NV_TKINFO"
	.tkinfo
        /*0018*/ 	.word	0x00000002
        /*0030*/ 	.string	""
        /*0030*/ 	.string	"ptxas"
        /*0030*/ 	.string	"Cuda compilation tools, release 13.0, V13.0.88"
        /*0030*/ 	.string	"Build cuda_13.0.r13.0/compiler.36424714_0"
        /*0030*/ 	.string	"-arch sm_100 -m 64 "



//--------------------- .note.nv.cuinfo           --------------------------
	.section	.note.nv.cuinfo,"",@"SHT_NOTE"
	.sectionflags	@"SHF_NOTE_NV_CUINFO"
        /*0018*/ 	.short	0x0002
        /*001a*/ 	.short	0x0064
        /*001c*/ 	.short	0x0082
	.zero		2


//--------------------- .nv.info                  --------------------------
	.section	.nv.info,"",@"SHT_CUDA_INFO"
	.align	4


	//----- nvinfo : EIATTR_REGCOUNT
	.align		4
        /*0000*/ 	.byte	0x04, 0x2f
        /*0002*/ 	.short	(.L_1 - .L_0)
	.align		4
.L_0:
        /*0004*/ 	.word	index@(_Z11writeKernelPi)
        /*0008*/ 	.word	0x00000008


	//----- nvinfo : EIATTR_FRAME_SIZE
	.align		4
.L_1:
        /*000c*/ 	.byte	0x04, 0x11
        /*000e*/ 	.short	(.L_3 - .L_2)
	.align		4
.L_2:
        /*0010*/ 	.word	index@(_Z11writeKernelPi)
        /*0014*/ 	.word	0x00000000


	//----- nvinfo : EIATTR_MIN_STACK_SIZE
	.align		4
.L_3:
        /*0018*/ 	.byte	0x04, 0x12
        /*001a*/ 	.short	(.L_5 - .L_4)
	.align		4
.L_4:
        /*001c*/ 	.word	index@(_Z11writeKernelPi)
        /*0020*/ 	.word	0x00000000
.L_5:


//--------------------- .nv.compat                --------------------------
	.section	.nv.compat,"",@"SHT_CUDA_COMPAT_INFO"
	.align	4
        /*0000*/ 	.byte	0x02, 0x09, 0x00, 0x00, 0x02, 0x02, 0x01, 0x00, 0x02, 0x05, 0x05, 0x00, 0x03, 0x07, 0x01, 0x01
        /*0010*/ 	.byte	0x02, 0x03, 0x00, 0x00, 0x02, 0x06, 0x01, 0x00, 0x04, 0x0b, 0x08, 0x00, 0x09, 0x00, 0x00, 0x00
        /*0020*/ 	.byte	0x00, 0x00, 0x00, 0x00


//--------------------- .nv.info._Z11writeKernelPi --------------------------
	.section	.nv.info._Z11writeKernelPi,"",@"SHT_CUDA_INFO"
	.sectionflags	@""
	.align	4


	//----- nvinfo : EIATTR_CUDA_API_VERSION
	.align		4
        /*0000*/ 	.byte	0x04, 0x37
        /*0002*/ 	.short	(.L_7 - .L_6)
.L_6:
        /*0004*/ 	.word	0x00000082


	//----- nvinfo : EIATTR_KPARAM_INFO
	.align		4
.L_7:
        /*0008*/ 	.byte	0x04, 0x17
        /*000a*/ 	.short	(.L_9 - .L_8)
.L_8:
        /*000c*/ 	.word	0x00000000
        /*0010*/ 	.short	0x0000
        /*0012*/ 	.short	0x0000
        /*0014*/ 	.byte	0x00, 0xf5, 0x21, 0x00


	//----- nvinfo : EIATTR_SPARSE_MMA_MASK
	.align		4
.L_9:
        /*0018*/ 	.byte	0x03, 0x50
        /*001a*/ 	.short	0x0000


	//----- nvinfo : EIATTR_MAXREG_COUNT
	.align		4
        /*001c*/ 	.byte	0x03, 0x1b
        /*001e*/ 	.short	0x00ff


	//----- nvinfo : EIATTR_MERCURY_ISA_VERSION
	.align		4
        /*0020*/ 	.byte	0x03, 0x5f
        /*0022*/ 	.short	0x0101


	//----- nvinfo : EIATTR_VRC_CTA_INIT_COUNT
	.align		4
        /*0024*/ 	.byte	0x02, 0x4a
	.zero		1
	.zero		1


	//----- nvinfo : EIATTR_EXIT_INSTR_OFFSETS
	.align		4
        /*0028*/ 	.byte	0x04, 0x1c
        /*002a*/ 	.short	(.L_11 - .L_10)


	//   ....[0]....
.L_10:
        /*002c*/ 	.word	0x00000050


	//----- nvinfo : EIATTR_CBANK_PARAM_SIZE
	.align		4
.L_11:
        /*0030*/ 	.byte	0x03, 0x19
        /*0032*/ 	.short	0x0008


	//----- nvinfo : EIATTR_PARAM_CBANK
	.align		4
        /*0034*/ 	.byte	0x04, 0x0a
        /*0036*/ 	.short	(.L_13 - .L_12)
	.align		4
.L_12:
        /*0038*/ 	.word	index@(.nv.constant0._Z11writeKernelPi)
        /*003c*/ 	.short	0x0380
        /*003e*/ 	.short	0x0008


	//----- nvinfo : EIATTR_SW_WAR
	.align		4
.L_13:
        /*0040*/ 	.byte	0x04, 0x36
        /*0042*/ 	.short	(.L_15 - .L_14)
.L_14:
        /*0044*/ 	.word	0x00000008
.L_15:


//--------------------- .nv.callgraph             --------------------------
	.section	.nv.callgraph,"",@"SHT_CUDA_CALLGRAPH"
	.align	4
	.sectionentsize	8
	.align		4
        /*0000*/ 	.word	0x00000000
	.align		4
        /*0004*/ 	.word	0xffffffff
	.align		4
        /*0008*/ 	.word	0x00000000
	.align		4
        /*000c*/ 	.word	0xfffffffe
	.align		4
        /*0010*/ 	.word	0x00000000
	.align		4
        /*0014*/ 	.word	0xfffffffd
	.align		4
        /*0018*/ 	.word	0x00000000
	.align		4
        /*001c*/ 	.word	0xfffffffc


//--------------------- .text._Z11writeKernelPi   --------------------------
	.section	.text._Z11writeKernelPi,"ax",@progbits
	.align	128
        .global         _Z11writeKernelPi
        .type           _Z11writeKernelPi,@function
        .size           _Z11writeKernelPi,(.L_x_1 - _Z11writeKernelPi)
        .other          _Z11writeKernelPi,@"STO_CUDA_ENTRY STV_DEFAULT"
_Z11writeKernelPi:
.text._Z11writeKernelPi:
[----:B------:R-:W-:Y:S08]  /*0000*/  LDC R1, c[0x0][0x37c] ;  /* 0x0000df00ff017b82 */ /* 0x000ff00000000800 */
[----:B------:R-:W0:Y:S01]  /*0010*/  LDC.64 R2, c[0x0][0x380] ;  /* 0x0000e000ff027b82 */ /* 0x000e220000000a00 */
[----:B------:R-:W0:Y:S01]  /*0020*/  LDCU.64 UR4, c[0x0][0x358] ;  /* 0x00006b00ff0477ac */ /* 0x000e220008000a00 */
[----:B------:R-:W-:-:S05]  /*0030*/  HFMA2 R5, -RZ, RZ, 0, 7.9691410064697265625e-05 ;  /* 0x00000539ff057431 */ /* 0x000fca00000001ff */
[----:B0-----:R-:W-:Y:S01]  /*0040*/  STG.E desc[UR4][R2.64], R5 ;  /* 0x0000000502007986 */ /* 0x001fe2000c101904 */
[----:B------:R-:W-:Y:S05]  /*0050*/  EXIT ;  /* 0x000000000000794d */ /* 0x000fea0003800000 */
.L_x_0:
[----:B------:R-:W-:-:S00]  /*0060*/  BRA `(.L_x_0) ;  /* 0xfffffffc00fc7947 */ /* 0x000fc0000383ffff */
[----:B------:R-:W-:-:S00]  /*0070*/  NOP ;  /* 0x0000000000007918 */ /* 0x000fc00000000000 */
        /* <DEDUP_REMOVED lines=8> */
.L_x_1:


//--------------------- .nv.shared.reserved.0     --------------------------
	.section	.nv.shared.reserved.0,"aw",@nobits
	.weak		__nv_reservedSMEM_offset_0_alias
	.size		__nv_reservedSMEM_offset_0_alias, 0, 64
	.other		__nv_reservedSMEM_offset_0_alias,@"STO_CUDA_RESERVED_SHARED STV_DEFAULT"
__nv_reservedSMEM_offset_0_alias:
	.zero		0
	.zero		64


//--------------------- .nv.constant0._Z11writeKernelPi --------------------------
	.section	.nv.constant0._Z11writeKernelPi,"a",@progbits
	.sectionflags	@""
	.align	4
.nv.constant0._Z11writeKernelPi:
	.zero		904


//--------------------- SYMBOLS --------------------------

	.type		.nv.reservedSmem.offset0,@object
	.size		.nv.reservedSmem.offset0,0x4
